//
// Generated by NVIDIA NVVM Compiler
//
// Compiler Build ID: CL-36424714
// Cuda compilation tools, release 13.0, V13.0.88
// Based on NVVM 20.0.0
//

.version 9.0
.target sm_100
.address_size 64

	// .globl	_Z4MuldPfS_S_i

.visible .entry _Z4MuldPfS_S_i(
	.param .u64 .ptr .align 1 _Z4MuldPfS_S_i_param_0,
	.param .u64 .ptr .align 1 _Z4MuldPfS_S_i_param_1,
	.param .u64 .ptr .align 1 _Z4MuldPfS_S_i_param_2,
	.param .u32 _Z4MuldPfS_S_i_param_3
)
{
	.reg .pred 	%p<10>;
	.reg .b32 	%r<81>;
	.reg .b32 	%f<67>;
	.reg .b64 	%rd<48>;

	ld.param.u64 	%rd5, [_Z4MuldPfS_S_i_param_0];
	ld.param.u64 	%rd6, [_Z4MuldPfS_S_i_param_1];
	ld.param.u64 	%rd4, [_Z4MuldPfS_S_i_param_2];
	ld.param.u32 	%r44, [_Z4MuldPfS_S_i_param_3];
	cvta.to.global.u64 	%rd1, %rd6;
	cvta.to.global.u64 	%rd2, %rd5;
	mov.u32 	%r45, %ctaid.x;
	mov.u32 	%r46, %ntid.x;
	mov.u32 	%r47, %tid.x;
	mad.lo.s32 	%r1, %r45, %r46, %r47;
	mov.u32 	%r48, %ctaid.y;
	mov.u32 	%r49, %ntid.y;
	mul.lo.s32 	%r2, %r48, %r49;
	mov.u32 	%r3, %tid.y;
	add.s32 	%r50, %r2, %r3;
	max.s32 	%r51, %r1, %r50;
	setp.ge.s32 	%p1, %r51, %r44;
	@%p1 bra 	$L__BB0_13;
	mul.lo.s32 	%r5, %r44, %r1;
	and.b32  	%r6, %r44, 7;
	setp.lt.u32 	%p2, %r44, 8;
	mov.f32 	%f66, 0f00000000;
	mov.b32 	%r79, 0;
	@%p2 bra 	$L__BB0_4;
	and.b32  	%r79, %r44, 2147483640;
	neg.s32 	%r77, %r79;
	add.s32 	%r53, %r3, %r44;
	add.s32 	%r76, %r53, %r2;
	shl.b32 	%r10, %r44, 3;
	shl.b32 	%r54, %r44, 1;
	add.s32 	%r75, %r50, %r54;
	mad.lo.s32 	%r74, %r44, 3, %r50;
	shl.b32 	%r55, %r44, 2;
	add.s32 	%r73, %r50, %r55;
	mad.lo.s32 	%r72, %r44, 5, %r50;
	mad.lo.s32 	%r71, %r44, 6, %r50;
	mad.lo.s32 	%r70, %r44, 7, %r50;
	add.s64 	%rd3, %rd2, 16;
	mov.f32 	%f66, 0f00000000;
	mov.u32 	%r68, %r5;
	mov.u32 	%r69, %r50;
$L__BB0_3:
	.pragma "nounroll";
	mul.wide.s32 	%rd7, %r68, 4;
	add.s64 	%rd8, %rd3, %rd7;
	ld.global.f32 	%f16, [%rd8+-16];
	mul.wide.u32 	%rd9, %r69, 4;
	add.s64 	%rd10, %rd1, %rd9;
	ld.global.f32 	%f17, [%rd10];
	fma.rn.f32 	%f18, %f16, %f17, %f66;
	ld.global.f32 	%f19, [%rd8+-12];
	mul.wide.u32 	%rd11, %r76, 4;
	add.s64 	%rd12, %rd1, %rd11;
	ld.global.f32 	%f20, [%rd12];
	fma.rn.f32 	%f21, %f19, %f20, %f18;
	ld.global.f32 	%f22, [%rd8+-8];
	mul.wide.u32 	%rd13, %r75, 4;
	add.s64 	%rd14, %rd1, %rd13;
	ld.global.f32 	%f23, [%rd14];
	fma.rn.f32 	%f24, %f22, %f23, %f21;
	ld.global.f32 	%f25, [%rd8+-4];
	mul.wide.u32 	%rd15, %r74, 4;
	add.s64 	%rd16, %rd1, %rd15;
	ld.global.f32 	%f26, [%rd16];
	fma.rn.f32 	%f27, %f25, %f26, %f24;
	ld.global.f32 	%f28, [%rd8];
	mul.wide.u32 	%rd17, %r73, 4;
	add.s64 	%rd18, %rd1, %rd17;
	ld.global.f32 	%f29, [%rd18];
	fma.rn.f32 	%f30, %f28, %f29, %f27;
	ld.global.f32 	%f31, [%rd8+4];
	mul.wide.u32 	%rd19, %r72, 4;
	add.s64 	%rd20, %rd1, %rd19;
	ld.global.f32 	%f32, [%rd20];
	fma.rn.f32 	%f33, %f31, %f32, %f30;
	ld.global.f32 	%f34, [%rd8+8];
	mul.wide.u32 	%rd21, %r71, 4;
	add.s64 	%rd22, %rd1, %rd21;
	ld.global.f32 	%f35, [%rd22];
	fma.rn.f32 	%f36, %f34, %f35, %f33;
	ld.global.f32 	%f37, [%rd8+12];
	mul.wide.u32 	%rd23, %r70, 4;
	add.s64 	%rd24, %rd1, %rd23;
	ld.global.f32 	%f38, [%rd24];
	fma.rn.f32 	%f66, %f37, %f38, %f36;
	add.s32 	%r77, %r77, 8;
	add.s32 	%r76, %r76, %r10;
	add.s32 	%r75, %r75, %r10;
	add.s32 	%r74, %r74, %r10;
	add.s32 	%r73, %r73, %r10;
	add.s32 	%r72, %r72, %r10;
	add.s32 	%r71, %r71, %r10;
	add.s32 	%r70, %r70, %r10;
	add.s32 	%r69, %r69, %r10;
	add.s32 	%r68, %r68, 8;
	setp.ne.s32 	%p3, %r77, 0;
	@%p3 bra 	$L__BB0_3;
$L__BB0_4:
	setp.eq.s32 	%p4, %r6, 0;
	@%p4 bra 	$L__BB0_12;
	and.b32  	%r38, %r44, 3;
	setp.lt.u32 	%p5, %r6, 4;
	@%p5 bra 	$L__BB0_7;
	add.s32 	%r56, %r79, %r5;
	mul.wide.s32 	%rd25, %r56, 4;
	add.s64 	%rd26, %rd2, %rd25;
	ld.global.f32 	%f40, [%rd26];
	mad.lo.s32 	%r57, %r79, %r44, %r50;
	mul.wide.u32 	%rd27, %r57, 4;
	add.s64 	%rd28, %rd1, %rd27;
	ld.global.f32 	%f41, [%rd28];
	fma.rn.f32 	%f42, %f40, %f41, %f66;
	ld.global.f32 	%f43, [%rd26+4];
	add.s32 	%r58, %r57, %r44;
	mul.wide.u32 	%rd29, %r58, 4;
	add.s64 	%rd30, %rd1, %rd29;
	ld.global.f32 	%f44, [%rd30];
	fma.rn.f32 	%f45, %f43, %f44, %f42;
	ld.global.f32 	%f46, [%rd26+8];
	add.s32 	%r59, %r58, %r44;
	mul.wide.u32 	%rd31, %r59, 4;
	add.s64 	%rd32, %rd1, %rd31;
	ld.global.f32 	%f47, [%rd32];
	fma.rn.f32 	%f48, %f46, %f47, %f45;
	ld.global.f32 	%f49, [%rd26+12];
	add.s32 	%r60, %r59, %r44;
	mul.wide.u32 	%rd33, %r60, 4;
	add.s64 	%rd34, %rd1, %rd33;
	ld.global.f32 	%f50, [%rd34];
	fma.rn.f32 	%f66, %f49, %f50, %f48;
	add.s32 	%r79, %r79, 4;
$L__BB0_7:
	setp.eq.s32 	%p6, %r38, 0;
	@%p6 bra 	$L__BB0_12;
	setp.eq.s32 	%p7, %r38, 1;
	@%p7 bra 	$L__BB0_10;
	add.s32 	%r61, %r79, %r5;
	mul.wide.s32 	%rd35, %r61, 4;
	add.s64 	%rd36, %rd2, %rd35;
	ld.global.f32 	%f52, [%rd36];
	mad.lo.s32 	%r62, %r79, %r44, %r50;
	mul.wide.u32 	%rd37, %r62, 4;
	add.s64 	%rd38, %rd1, %rd37;
	ld.global.f32 	%f53, [%rd38];
	fma.rn.f32 	%f54, %f52, %f53, %f66;
	ld.global.f32 	%f55, [%rd36+4];
	add.s32 	%r63, %r62, %r44;
	mul.wide.u32 	%rd39, %r63, 4;
	add.s64 	%rd40, %rd1, %rd39;
	ld.global.f32 	%f56, [%rd40];
	fma.rn.f32 	%f66, %f55, %f56, %f54;
	add.s32 	%r79, %r79, 2;
$L__BB0_10:
	and.b32  	%r64, %r44, 1;
	setp.eq.b32 	%p8, %r64, 1;
	not.pred 	%p9, %p8;
	@%p9 bra 	$L__BB0_12;
	add.s32 	%r65, %r79, %r5;
	mul.wide.s32 	%rd41, %r65, 4;
	add.s64 	%rd42, %rd2, %rd41;
	ld.global.f32 	%f57, [%rd42];
	mad.lo.s32 	%r66, %r79, %r44, %r50;
	mul.wide.u32 	%rd43, %r66, 4;
	add.s64 	%rd44, %rd1, %rd43;
	ld.global.f32 	%f58, [%rd44];
	fma.rn.f32 	%f66, %f57, %f58, %f66;
$L__BB0_12:
	add.s32 	%r67, %r5, %r50;
	cvta.to.global.u64 	%rd45, %rd4;
	mul.wide.s32 	%rd46, %r67, 4;
	add.s64 	%rd47, %rd45, %rd46;
	st.global.f32 	[%rd47], %f66;
$L__BB0_13:
	ret;

}


// ===== COMPILED SASS (sm_100) =====

	.target	sm_100

	.elftype	@"ET_EXEC"


//--------------------- .note.nv.tkinfo           --------------------------
	.section	.note.nv.tkinfo,"",@"SHT_NOTE"
	.sectionflags	@"SHF_NOTE_NV_TKINFO"
	.tkinfo
        /*0018*/ 	.word	0x00000002
        /*0030*/ 	.string	""
        /*0030*/ 	.string	"ptxas"
        /*0030*/ 	.string	"Cuda compilation tools, release 13.0, V13.0.88"
        /*0030*/ 	.string	"Build cuda_13.0.r13.0/compiler.36424714_0"
        /*0030*/ 	.string	"-arch sm_100 -m 64 "



//--------------------- .note.nv.cuinfo           --------------------------
	.section	.note.nv.cuinfo,"",@"SHT_NOTE"
	.sectionflags	@"SHF_NOTE_NV_CUINFO"
        /*0018*/ 	.short	0x0002
        /*001a*/ 	.short	0x0064
        /*001c*/ 	.short	0x0082
	.zero		2


//--------------------- .nv.info                  --------------------------
	.section	.nv.info,"",@"SHT_CUDA_INFO"
	.align	4


	//----- nvinfo : EIATTR_REGCOUNT
	.align		4
        /*0000*/ 	.byte	0x04, 0x2f
        /*0002*/ 	.short	(.L_1 - .L_0)
	.align		4
.L_0:
        /*0004*/ 	.word	index@(_Z4MuldPfS_S_i)
        /*0008*/ 	.word	0x00000020


	//----- nvinfo : EIATTR_FRAME_SIZE
	.align		4
.L_1:
        /*000c*/ 	.byte	0x04, 0x11
        /*000e*/ 	.short	(.L_3 - .L_2)
	.align		4
.L_2:
        /*0010*/ 	.word	index@(_Z4MuldPfS_S_i)
        /*0014*/ 	.word	0x00000000


	//----- nvinfo : EIATTR_MIN_STACK_SIZE
	.align		4
.L_3:
        /*0018*/ 	.byte	0x04, 0x12
        /*001a*/ 	.short	(.L_5 - .L_4)
	.align		4
.L_4:
        /*001c*/ 	.word	index@(_Z4MuldPfS_S_i)
        /*0020*/ 	.word	0x00000000
.L_5:


//--------------------- .nv.compat                --------------------------
	.section	.nv.compat,"",@"SHT_CUDA_COMPAT_INFO"
	.align	4
        /*0000*/ 	.byte	0x02, 0x09, 0x00, 0x00, 0x02, 0x02, 0x01, 0x00, 0x02, 0x05, 0x05, 0x00, 0x03, 0x07, 0x01, 0x01
        /*0010*/ 	.byte	0x02, 0x03, 0x00, 0x00, 0x02, 0x06, 0x01, 0x00, 0x04, 0x0b, 0x08, 0x00, 0x09, 0x00, 0x00, 0x00
        /*0020*/ 	.byte	0x00, 0x00, 0x00, 0x00


//--------------------- .nv.info._Z4MuldPfS_S_i   --------------------------
	.section	.nv.info._Z4MuldPfS_S_i,"",@"SHT_CUDA_INFO"
	.sectionflags	@""
	.align	4


	//----- nvinfo : EIATTR_CUDA_API_VERSION
	.align		4
        /*0000*/ 	.byte	0x04, 0x37
        /*0002*/ 	.short	(.L_7 - .L_6)
.L_6:
        /*0004*/ 	.word	0x00000082


	//----- nvinfo : EIATTR_KPARAM_INFO
	.align		4
.L_7:
        /*0008*/ 	.byte	0x04, 0x17
        /*000a*/ 	.short	(.L_9 - .L_8)
.L_8:
        /*000c*/ 	.word	0x00000000
        /*0010*/ 	.short	0x0003
        /*0012*/ 	.short	0x0018
        /*0014*/ 	.byte	0x00, 0xf0, 0x11, 0x00


	//----- nvinfo : EIATTR_KPARAM_INFO
	.align		4
.L_9:
        /*0018*/ 	.byte	0x04, 0x17
        /*001a*/ 	.short	(.L_11 - .L_10)
.L_10:
        /*001c*/ 	.word	0x00000000
        /*0020*/ 	.short	0x0002
        /*0022*/ 	.short	0x0010
        /*0024*/ 	.byte	0x00, 0xf5, 0x21, 0x00


	//----- nvinfo : EIATTR_KPARAM_INFO
	.align		4
.L_11:
        /*0028*/ 	.byte	0x04, 0x17
        /*002a*/ 	.short	(.L_13 - .L_12)
.L_12:
        /*002c*/ 	.word	0x00000000
        /*0030*/ 	.short	0x0001
        /*0032*/ 	.short	0x0008
        /*0034*/ 	.byte	0x00, 0xf5, 0x21, 0x00


	//----- nvinfo : EIATTR_KPARAM_INFO
	.align		4
.L_13:
        /*0038*/ 	.byte	0x04, 0x17
        /*003a*/ 	.short	(.L_15 - .L_14)
.L_14:
        /*003c*/ 	.word	0x00000000
        /*0040*/ 	.short	0x0000
        /*0042*/ 	.short	0x0000
        /*0044*/ 	.byte	0x00, 0xf5, 0x21, 0x00


	//----- nvinfo : EIATTR_SPARSE_MMA_MASK
	.align		4
.L_15:
        /*0048*/ 	.byte	0x03, 0x50
        /*004a*/ 	.short	0x0000


	//----- nvinfo : EIATTR_MAXREG_COUNT
	.align		4
        /*004c*/ 	.byte	0x03, 0x1b
        /*004e*/ 	.short	0x00ff


	//----- nvinfo : EIATTR_MERCURY_ISA_VERSION
	.align		4
        /*0050*/ 	.byte	0x03, 0x5f
        /*0052*/ 	.short	0x0101


	//----- nvinfo : EIATTR_VRC_CTA_INIT_COUNT
	.align		4
        /*0054*/ 	.byte	0x02, 0x4a
	.zero		1
	.zero		1


	//----- nvinfo : EIATTR_EXIT_INSTR_OFFSETS
	.align		4
        /*0058*/ 	.byte	0x04, 0x1c
        /*005a*/ 	.short	(.L_17 - .L_16)


	//   ....[0]....
.L_16:
        /*005c*/ 	.word	0x000000d0


	//   ....[1]....
        /*0060*/ 	.word	0x00000930


	//----- nvinfo : EIATTR_CBANK_PARAM_SIZE
	.align		4
.L_17:
        /*0064*/ 	.byte	0x03, 0x19
        /*0066*/ 	.short	0x001c


	//----- nvinfo : EIATTR_PARAM_CBANK
	.align		4
        /*0068*/ 	.byte	0x04, 0x0a
        /*006a*/ 	.short	(.L_19 - .L_18)
	.align		4
.L_18:
        /*006c*/ 	.word	index@(.nv.constant0._Z4MuldPfS_S_i)
        /*0070*/ 	.short	0x0380
        /*0072*/ 	.short	0x001c


	//----- nvinfo : EIATTR_SW_WAR
	.align		4
.L_19:
        /*0074*/ 	.byte	0x04, 0x36
        /*0076*/ 	.short	(.L_21 - .L_20)
.L_20:
        /*0078*/ 	.word	0x00000008
.L_21:


//--------------------- .nv.callgraph             --------------------------
	.section	.nv.callgraph,"",@"SHT_CUDA_CALLGRAPH"
	.align	4
	.sectionentsize	8
	.align		4
        /*0000*/ 	.word	0x00000000
	.align		4
        /*0004*/ 	.word	0xffffffff
	.align		4
        /*0008*/ 	.word	0x00000000
	.align		4
        /*000c*/ 	.word	0xfffffffe
	.align		4
        /*0010*/ 	.word	0x00000000
	.align		4
        /*0014*/ 	.word	0xfffffffd
	.align		4
        /*0018*/ 	.word	0x00000000
	.align		4
        /*001c*/ 	.word	0xfffffffc


//--------------------- .text._Z4MuldPfS_S_i      --------------------------
	.section	.text._Z4MuldPfS_S_i,"ax",@progbits
	.align	128
        .global         _Z4MuldPfS_S_i
        .type           _Z4MuldPfS_S_i,@function
        .size           _Z4MuldPfS_S_i,(.L_x_5 - _Z4MuldPfS_S_i)
        .other          _Z4MuldPfS_S_i,@"STO_CUDA_ENTRY STV_DEFAULT"
_Z4MuldPfS_S_i:
.text._Z4MuldPfS_S_i:
[----:B------:R-:W-:Y:S01]  /*0000*/  LDC R1, c[0x0][0x37c] ;  /* 0x0000df00ff017b82 */ /* 0x000fe20000000800 */
[----:B------:R-:W0:Y:S07]  /*0010*/  S2R R3, SR_TID.X ;  /* 0x0000000000037919 */ /* 0x000e2e0000002100 */
[----:B------:R-:W1:Y:S01]  /*0020*/  S2UR UR4, SR_CTAID.Y ;  /* 0x00000000000479c3 */ /* 0x000e620000002600 */
[----:B------:R-:W2:Y:S07]  /*0030*/  S2R R9, SR_TID.Y ;  /* 0x0000000000097919 */ /* 0x000eae0000002200 */
[----:B------:R-:W0:Y:S08]  /*0040*/  S2UR UR6, SR_CTAID.X ;  /* 0x00000000000679c3 */ /* 0x000e300000002500 */
[----:B------:R-:W0:Y:S01]  /*0050*/  LDC R4, c[0x0][0x360] ;  /* 0x0000d800ff047b82 */ /* 0x000e220000000800 */
[----:B------:R-:W1:Y:S07]  /*0060*/  LDCU UR5, c[0x0][0x364] ;  /* 0x00006c80ff0577ac */ /* 0x000e6e0008000800 */
[----:B------:R-:W3:Y:S01]  /*0070*/  LDC R0, c[0x0][0x398] ;  /* 0x0000e600ff007b82 */ /* 0x000ee20000000800 */
[----:B-1----:R-:W-:Y:S01]  /*0080*/  UIMAD UR4, UR4, UR5, URZ ;  /* 0x00000005040472a4 */ /* 0x002fe2000f8e02ff */
[----:B0-----:R-:W-:-:S05]  /*0090*/  IMAD R4, R4, UR6, R3 ;  /* 0x0000000604047c24 */ /* 0x001fca000f8e0203 */
[----:B--2---:R-:W-:-:S04]  /*00a0*/  IADD3 R3, PT, PT, R9, UR4, RZ ;  /* 0x0000000409037c10 */ /* 0x004fc8000fffe0ff */
[----:B------:R-:W-:-:S04]  /*00b0*/  VIMNMX R5, PT, PT, R4, R3, !PT ;  /* 0x0000000304057248 */ /* 0x000fc80007fe0100 */
[----:B---3--:R-:W-:-:S13]  /*00c0*/  ISETP.GE.AND P0, PT, R5, R0, PT ;  /* 0x000000000500720c */ /* 0x008fda0003f06270 */
[----:B------:R-:W-:Y:S05]  /*00d0*/  @P0 EXIT ;  /* 0x000000000000094d */ /* 0x000fea0003800000 */
[C---:B------:R-:W-:Y:S01]  /*00e0*/  ISETP.GE.U32.AND P1, PT, R0.reuse, 0x8, PT ;  /* 0x000000080000780c */ /* 0x040fe20003f26070 */
[----:B------:R-:W0:Y:S01]  /*00f0*/  LDCU.64 UR8, c[0x0][0x358] ;  /* 0x00006b00ff0877ac */ /* 0x000e220008000a00 */
[----:B------:R-:W-:Y:S01]  /*0100*/  LOP3.LUT R2, R0, 0x7, RZ, 0xc0, !PT ;  /* 0x0000000700027812 */ /* 0x000fe200078ec0ff */
[----:B------:R-:W-:Y:S02]  /*0110*/  HFMA2 R10, -RZ, RZ, 0, 0 ;  /* 0x00000000ff0a7431 */ /* 0x000fe400000001ff */
[----:B------:R-:W-:Y:S01]  /*0120*/  IMAD R4, R4, R0, RZ ;  /* 0x0000000004047224 */ /* 0x000fe200078e02ff */
[----:B------:R-:W-:Y:S02]  /*0130*/  MOV R7, RZ ;  /* 0x000000ff00077202 */ /* 0x000fe40000000f00 */
[----:B------:R-:W-:-:S05]  /*0140*/  ISETP.NE.AND P0, PT, R2, RZ, PT ;  /* 0x000000ff0200720c */ /* 0x000fca0003f05270 */
[----:B------:R-:W-:Y:S08]  /*0150*/  @!P1 BRA `(.L_x_0) ;  /* 0x0000000000fc9947 */ /* 0x000ff00003800000 */
[----:B------:R-:W1:Y:S01]  /*0160*/  LDCU.64 UR6, c[0x0][0x380] ;  /* 0x00007000ff0677ac */ /* 0x000e620008000a00 */
[C---:B------:R-:W-:Y:S01]  /*0170*/  LOP3.LUT R7, R0.reuse, 0x7ffffff8, RZ, 0xc0, !PT ;  /* 0x7ffffff800077812 */ /* 0x040fe200078ec0ff */
[C-C-:B------:R-:W-:Y:S01]  /*0180*/  IMAD R11, R0.reuse, 0x3, R3.reuse ;  /* 0x00000003000b7824 */ /* 0x140fe200078e0203 */
[CC--:B------:R-:W-:Y:S01]  /*0190*/  LEA R5, R0.reuse, R3.reuse, 0x1 ;  /* 0x0000000300057211 */ /* 0x0c0fe200078e08ff */
[C-C-:B------:R-:W-:Y:S01]  /*01a0*/  IMAD R15, R0.reuse, 0x5, R3.reuse ;  /* 0x00000005000f7824 */ /* 0x140fe200078e0203 */
[CC--:B------:R-:W-:Y:S01]  /*01b0*/  LEA R13, R0.reuse, R3.reuse, 0x2 ;  /* 0x00000003000d7211 */ /* 0x0c0fe200078e10ff */
[C-C-:B------:R-:W-:Y:S01]  /*01c0*/  IMAD R17, R0.reuse, 0x6, R3.reuse ;  /* 0x0000000600117824 */ /* 0x140fe200078e0203 */
[----:B------:R-:W-:Y:S01]  /*01d0*/  MOV R10, RZ ;  /* 0x000000ff000a7202 */ /* 0x000fe20000000f00 */
[----:B------:R-:W-:Y:S01]  /*01e0*/  IMAD R25, R0, 0x7, R3 ;  /* 0x0000000700197824 */ /* 0x000fe200078e0203 */
[----:B------:R-:W-:Y:S02]  /*01f0*/  MOV R8, R4 ;  /* 0x0000000400087202 */ /* 0x000fe40000000f00 */
[----:B------:R-:W-:-:S02]  /*0200*/  MOV R29, R3 ;  /* 0x00000003001d7202 */ /* 0x000fc40000000f00 */
[----:B------:R-:W-:Y:S02]  /*0210*/  IADD3 R6, PT, PT, -R7, RZ, RZ ;  /* 0x000000ff07067210 */ /* 0x000fe40007ffe1ff */
[----:B------:R-:W-:Y:S01]  /*0220*/  IADD3 R9, PT, PT, R0, UR4, R9 ;  /* 0x0000000400097c10 */ /* 0x000fe2000fffe009 */
[----:B-1----:R-:W-:-:S04]  /*0230*/  UIADD3 UR5, UP0, UPT, UR6, 0x10, URZ ;  /* 0x0000001006057890 */ /* 0x002fc8000ff1e0ff */
[----:B------:R-:W-:-:S12]  /*0240*/  UIADD3.X UR4, UPT, UPT, URZ, UR7, URZ, UP0, !UPT ;  /* 0x00000007ff047290 */ /* 0x000fd800087fe4ff */
.L_x_1:
[----:B------:R-:W1:Y:S01]  /*0250*/  LDC.64 R18, c[0x0][0x388] ;  /* 0x0000e200ff127b82 */ /* 0x000e620000000a00 */
[----:B------:R-:W-:Y:S02]  /*0260*/  MOV R20, UR5 ;  /* 0x0000000500147c02 */ /* 0x000fe40008000f00 */
[----:B------:R-:W-:-:S03]  /*0270*/  MOV R21, UR4 ;  /* 0x0000000400157c02 */ /* 0x000fc60008000f00 */
[----:B------:R-:W-:-:S05]  /*0280*/  IMAD.WIDE R20, R8, 0x4, R20 ;  /* 0x0000000408147825 */ /* 0x000fca00078e0214 */
[----:B0-----:R-:W2:Y:S04]  /*0290*/  LDG.E R12, desc[UR8][R20.64+-0x10] ;  /* 0xfffff008140c7981 */ /* 0x001ea8000c1e1900 */
[----:B------:R-:W3:Y:S04]  /*02a0*/  LDG.E R14, desc[UR8][R20.64+-0xc] ;  /* 0xfffff408140e7981 */ /* 0x000ee8000c1e1900 */
[----:B------:R-:W4:Y:S01]  /*02b0*/  LDG.E R28, desc[UR8][R20.64+-0x8] ;  /* 0xfffff808141c7981 */ /* 0x000f22000c1e1900 */
[----:B-1----:R-:W-:-:S03]  /*02c0*/  IMAD.WIDE.U32 R22, R29, 0x4, R18 ;  /* 0x000000041d167825 */ /* 0x002fc600078e0012 */
[----:B------:R-:W5:Y:S04]  /*02d0*/  LDG.E R16, desc[UR8][R20.64+-0x4] ;  /* 0xfffffc0814107981 */ /* 0x000f68000c1e1900 */
[----:B------:R-:W2:Y:S01]  /*02e0*/  LDG.E R23, desc[UR8][R22.64] ;  /* 0x0000000816177981 */ /* 0x000ea2000c1e1900 */
[----:B------:R-:W-:-:S04]  /*02f0*/  IMAD.WIDE.U32 R26, R9, 0x4, R18 ;  /* 0x00000004091a7825 */ /* 0x000fc800078e0012 */
[----:B--2---:R-:W-:Y:S01]  /*0300*/  FFMA R10, R12, R23, R10 ;  /* 0x000000170c0a7223 */ /* 0x004fe2000000000a */
[--C-:B------:R-:W-:Y:S01]  /*0310*/  IMAD.WIDE.U32 R22, R5, 0x4, R18.reuse ;  /* 0x0000000405167825 */ /* 0x100fe200078e0012 */
[----:B------:R0:W3:Y:S05]  /*0320*/  LDG.E R12, desc[UR8][R26.64] ;  /* 0x000000081a0c7981 */ /* 0x0000ea000c1e1900 */
[----:B------:R-:W4:Y:S01]  /*0330*/  LDG.E R23, desc[UR8][R22.64] ;  /* 0x0000000816177981 */ /* 0x000f22000c1e1900 */
[----:B0-----:R-:W-:-:S05]  /*0340*/  IMAD.WIDE.U32 R26, R11, 0x4, R18 ;  /* 0x000000040b1a7825 */ /* 0x001fca00078e0012 */
[----:B------:R0:W5:Y:S02]  /*0350*/  LDG.E R24, desc[UR8][R26.64] ;  /* 0x000000081a187981 */ /* 0x000164000c1e1900 */
[----:B0-----:R-:W-:-:S04]  /*0360*/  IMAD.WIDE.U32 R26, R13, 0x4, R18 ;  /* 0x000000040d1a7825 */ /* 0x001fc800078e0012 */
[----:B---3--:R-:W-:Y:S02]  /*0370*/  FFMA R10, R14, R12, R10 ;  /* 0x0000000c0e0a7223 */ /* 0x008fe4000000000a */
[----:B------:R-:W2:Y:S02]  /*0380*/  LDG.E R14, desc[UR8][R20.64+0x4] ;  /* 0x00000408140e7981 */ /* 0x000ea4000c1e1900 */
[----:B----4-:R-:W-:Y:S01]  /*0390*/  FFMA R10, R28, R23, R10 ;  /* 0x000000171c0a7223 */ /* 0x010fe2000000000a */
[----:B------:R-:W-:Y:S01]  /*03a0*/  IMAD.WIDE.U32 R22, R15, 0x4, R18 ;  /* 0x000000040f167825 */ /* 0x000fe200078e0012 */
[----:B------:R-:W3:Y:S04]  /*03b0*/  LDG.E R12, desc[UR8][R20.64+0x8] ;  /* 0x00000808140c7981 */ /* 0x000ee8000c1e1900 */
[----:B------:R-:W4:Y:S01]  /*03c0*/  LDG.E R28, desc[UR8][R20.64+0xc] ;  /* 0x00000c08141c7981 */ /* 0x000f22000c1e1900 */
[----:B-----5:R-:W-:-:S03]  /*03d0*/  FFMA R10, R16, R24, R10 ;  /* 0x00000018100a7223 */ /* 0x020fc6000000000a */
[----:B------:R-:W2:Y:S04]  /*03e0*/  LDG.E R23, desc[UR8][R22.64] ;  /* 0x0000000816177981 */ /* 0x000ea8000c1e1900 */
[----:B------:R0:W5:Y:S04]  /*03f0*/  LDG.E R24, desc[UR8][R26.64] ;  /* 0x000000081a187981 */ /* 0x000168000c1e1900 */
[----:B------:R-:W5:Y:S01]  /*0400*/  LDG.E R16, desc[UR8][R20.64] ;  /* 0x0000000814107981 */ /* 0x000f62000c1e1900 */
[----:B0-----:R-:W-:-:S04]  /*0410*/  IMAD.WIDE.U32 R26, R17, 0x4, R18 ;  /* 0x00000004111a7825 */ /* 0x001fc800078e0012 */
[----:B------:R-:W-:Y:S02]  /*0420*/  IMAD.WIDE.U32 R18, R25, 0x4, R18 ;  /* 0x0000000419127825 */ /* 0x000fe400078e0012 */
[----:B------:R-:W3:Y:S04]  /*0430*/  LDG.E R27, desc[UR8][R26.64] ;  /* 0x000000081a1b7981 */ /* 0x000ee8000c1e1900 */
[----:B------:R-:W4:Y:S01]  /*0440*/  LDG.E R19, desc[UR8][R18.64] ;  /* 0x0000000812137981 */ /* 0x000f22000c1e1900 */
[----:B------:R-:W-:-:S04]  /*0450*/  IADD3 R6, PT, PT, R6, 0x8, RZ ;  /* 0x0000000806067810 */ /* 0x000fc80007ffe0ff */
[----:B------:R-:W-:Y:S02]  /*0460*/  ISETP.NE.AND P1, PT, R6, RZ, PT ;  /* 0x000000ff0600720c */ /* 0x000fe40003f25270 */
[C---:B------:R-:W-:Y:S02]  /*0470*/  LEA R9, R0.reuse, R9, 0x3 ;  /* 0x0000000900097211 */ /* 0x040fe400078e18ff */
[C---:B------:R-:W-:Y:S02]  /*0480*/  LEA R5, R0.reuse, R5, 0x3 ;  /* 0x0000000500057211 */ /* 0x040fe400078e18ff */
[C---:B------:R-:W-:Y:S02]  /*0490*/  LEA R11, R0.reuse, R11, 0x3 ;  /* 0x0000000b000b7211 */ /* 0x040fe400078e18ff */
[C---:B------:R-:W-:Y:S02]  /*04a0*/  LEA R13, R0.reuse, R13, 0x3 ;  /* 0x0000000d000d7211 */ /* 0x040fe400078e18ff */
[----:B------:R-:W-:-:S02]  /*04b0*/  LEA R15, R0, R15, 0x3 ;  /* 0x0000000f000f7211 */ /* 0x000fc400078e18ff */
[C---:B------:R-:W-:Y:S02]  /*04c0*/  LEA R17, R0.reuse, R17, 0x3 ;  /* 0x0000001100117211 */ /* 0x040fe400078e18ff */
[C---:B------:R-:W-:Y:S02]  /*04d0*/  LEA R25, R0.reuse, R25, 0x3 ;  /* 0x0000001900197211 */ /* 0x040fe400078e18ff */
[----:B------:R-:W-:Y:S02]  /*04e0*/  LEA R29, R0, R29, 0x3 ;  /* 0x0000001d001d7211 */ /* 0x000fe400078e18ff */
[----:B------:R-:W-:Y:S01]  /*04f0*/  IADD3 R8, PT, PT, R8, 0x8, RZ ;  /* 0x0000000808087810 */ /* 0x000fe20007ffe0ff */
[----:B-----5:R-:W-:-:S04]  /*0500*/  FFMA R10, R16, R24, R10 ;  /* 0x00000018100a7223 */ /* 0x020fc8000000000a */
[----:B--2---:R-:W-:-:S04]  /*0510*/  FFMA R10, R14, R23, R10 ;  /* 0x000000170e0a7223 */ /* 0x004fc8000000000a */
[----:B---3--:R-:W-:-:S04]  /*0520*/  FFMA R10, R12, R27, R10 ;  /* 0x0000001b0c0a7223 */ /* 0x008fc8000000000a */
[----:B----4-:R-:W-:Y:S01]  /*0530*/  FFMA R10, R28, R19, R10 ;  /* 0x000000131c0a7223 */ /* 0x010fe2000000000a */
[----:B------:R-:W-:Y:S06]  /*0540*/  @P1 BRA `(.L_x_1) ;  /* 0xfffffffc00401947 */ /* 0x000fec000383ffff */
.L_x_0:
[----:B------:R-:W-:Y:S05]  /*0550*/  @!P0 BRA `(.L_x_2) ;  /* 0x0000000000e48947 */ /* 0x000fea0003800000 */
[----:B------:R-:W-:Y:S02]  /*0560*/  ISETP.GE.U32.AND P0, PT, R2, 0x4, PT ;  /* 0x000000040200780c */ /* 0x000fe40003f06070 */
[----:B------:R-:W-:-:S04]  /*0570*/  LOP3.LUT R6, R0, 0x3, RZ, 0xc0, !PT ;  /* 0x0000000300067812 */ /* 0x000fc800078ec0ff */
[----:B------:R-:W-:-:S07]  /*0580*/  ISETP.NE.AND P1, PT, R6, RZ, PT ;  /* 0x000000ff0600720c */ /* 0x000fce0003f25270 */
[----:B------:R-:W-:Y:S06]  /*0590*/  @!P0 BRA `(.L_x_3) ;  /* 0x0000000000648947 */ /* 0x000fec0003800000 */
[----:B------:R-:W1:Y:S01]  /*05a0*/  LDC.64 R8, c[0x0][0x388] ;  /* 0x0000e200ff087b82 */ /* 0x000e620000000a00 */
[----:B------:R-:W-:Y:S01]  /*05b0*/  IMAD R19, R7, R0, R3 ;  /* 0x0000000007137224 */ /* 0x000fe200078e0203 */
[----:B------:R-:W-:-:S04]  /*05c0*/  IADD3 R5, PT, PT, R4, R7, RZ ;  /* 0x0000000704057210 */ /* 0x000fc80007ffe0ff */
[-C--:B------:R-:W-:Y:S02]  /*05d0*/  IADD3 R17, PT, PT, R19, R0.reuse, RZ ;  /* 0x0000000013117210 */ /* 0x080fe40007ffe0ff */
[----:B------:R-:W2:Y:S02]  /*05e0*/  LDC.64 R12, c[0x0][0x380] ;  /* 0x0000e000ff0c7b82 */ /* 0x000ea40000000a00 */
[----:B------:R-:W-:Y:S01]  /*05f0*/  IADD3 R11, PT, PT, R17, R0, RZ ;  /* 0x00000000110b7210 */ /* 0x000fe20007ffe0ff */
[----:B-1----:R-:W-:-:S04]  /*0600*/  IMAD.WIDE.U32 R18, R19, 0x4, R8 ;  /* 0x0000000413127825 */ /* 0x002fc800078e0008 */
[----:B------:R-:W-:Y:S02]  /*0610*/  IMAD.WIDE.U32 R16, R17, 0x4, R8 ;  /* 0x0000000411107825 */ /* 0x000fe400078e0008 */
[----:B0-----:R-:W3:Y:S02]  /*0620*/  LDG.E R18, desc[UR8][R18.64] ;  /* 0x0000000812127981 */ /* 0x001ee4000c1e1900 */
[----:B--2---:R-:W-:Y:S02]  /*0630*/  IMAD.WIDE R12, R5, 0x4, R12 ;  /* 0x00000004050c7825 */ /* 0x004fe400078e020c */
[----:B------:R-:W2:Y:S02]  /*0640*/  LDG.E R16, desc[UR8][R16.64] ;  /* 0x0000000810107981 */ /* 0x000ea4000c1e1900 */
[C-C-:B------:R-:W-:Y:S01]  /*0650*/  IMAD.WIDE.U32 R14, R11.reuse, 0x4, R8.reuse ;  /* 0x000000040b0e7825 */ /* 0x140fe200078e0008 */
[----:B------:R-:W-:Y:S01]  /*0660*/  IADD3 R11, PT, PT, R11, R0, RZ ;  /* 0x000000000b0b7210 */ /* 0x000fe20007ffe0ff */
[----:B------:R-:W3:Y:S04]  /*0670*/  LDG.E R5, desc[UR8][R12.64] ;  /* 0x000000080c057981 */ /* 0x000ee8000c1e1900 */
[----:B------:R-:W2:Y:S01]  /*0680*/  LDG.E R2, desc[UR8][R12.64+0x4] ;  /* 0x000004080c027981 */ /* 0x000ea2000c1e1900 */
[----:B------:R-:W-:-:S03]  /*0690*/  IMAD.WIDE.U32 R8, R11, 0x4, R8 ;  /* 0x000000040b087825 */ /* 0x000fc600078e0008 */
[----:B------:R-:W4:Y:S04]  /*06a0*/  LDG.E R14, desc[UR8][R14.64] ;  /* 0x000000080e0e7981 */ /* 0x000f28000c1e1900 */
[----:B------:R-:W4:Y:S04]  /*06b0*/  LDG.E R11, desc[UR8][R12.64+0x8] ;  /* 0x000008080c0b7981 */ /* 0x000f28000c1e1900 */
[----:B------:R-:W5:Y:S04]  /*06c0*/  LDG.E R21, desc[UR8][R12.64+0xc] ;  /* 0x00000c080c157981 */ /* 0x000f68000c1e1900 */
[----:B------:R-:W5:Y:S01]  /*06d0*/  LDG.E R8, desc[UR8][R8.64] ;  /* 0x0000000808087981 */ /* 0x000f62000c1e1900 */
[----:B------:R-:W-:Y:S01]  /*06e0*/  IADD3 R7, PT, PT, R7, 0x4, RZ ;  /* 0x0000000407077810 */ /* 0x000fe20007ffe0ff */
[----:B---3--:R-:W-:-:S04]  /*06f0*/  FFMA R5, R5, R18, R10 ;  /* 0x0000001205057223 */ /* 0x008fc8000000000a */
[----:B--2---:R-:W-:-:S04]  /*0700*/  FFMA R2, R2, R16, R5 ;  /* 0x0000001002027223 */ /* 0x004fc80000000005 */
[----:B----4-:R-:W-:-:S04]  /*0710*/  FFMA R2, R11, R14, R2 ;  /* 0x0000000e0b027223 */ /* 0x010fc80000000002 */
[----:B-----5:R-:W-:-:S07]  /*0720*/  FFMA R10, R21, R8, R2 ;  /* 0x00000008150a7223 */ /* 0x020fce0000000002 */
.L_x_3:
[----:B------:R-:W-:Y:S05]  /*0730*/  @!P1 BRA `(.L_x_2) ;  /* 0x00000000006c9947 */ /* 0x000fea0003800000 */
[----:B------:R-:W1:Y:S01]  /*0740*/  LDC.64 R18, c[0x0][0x388] ;  /* 0x0000e200ff127b82 */ /* 0x000e620000000a00 */
[----:B------:R-:W-:Y:S02]  /*0750*/  ISETP.NE.AND P0, PT, R6, 0x1, PT ;  /* 0x000000010600780c */ /* 0x000fe40003f05270 */
[----:B------:R-:W-:-:S04]  /*0760*/  LOP3.LUT R2, R0, 0x1, RZ, 0xc0, !PT ;  /* 0x0000000100027812 */ /* 0x000fc800078ec0ff */
[----:B------:R-:W-:Y:S01]  /*0770*/  ISETP.NE.U32.AND P1, PT, R2, 0x1, PT ;  /* 0x000000010200780c */ /* 0x000fe20003f25070 */
[----:B------:R-:W2:Y:S06]  /*0780*/  LDC.64 R8, c[0x0][0x380] ;  /* 0x0000e000ff087b82 */ /* 0x000eac0000000a00 */
[C---:B------:R-:W-:Y:S01]  /*0790*/  @P0 IMAD R17, R7.reuse, R0, R3 ;  /* 0x0000000007110224 */ /* 0x040fe200078e0203 */
[----:B------:R-:W-:Y:S01]  /*07a0*/  @P0 IADD3 R5, PT, PT, R4, R7, RZ ;  /* 0x0000000704050210 */ /* 0x000fe20007ffe0ff */
[----:B------:R-:W3:Y:S01]  /*07b0*/  LDC.64 R14, c[0x0][0x380] ;  /* 0x0000e000ff0e7b82 */ /* 0x000ee20000000a00 */
[----:B------:R-:W-:-:S02]  /*07c0*/  @P0 IADD3 R7, PT, PT, R7, 0x2, RZ ;  /* 0x0000000207070810 */ /* 0x000fc40007ffe0ff */
[----:B------:R-:W-:-:S05]  /*07d0*/  @P0 IADD3 R11, PT, PT, R17, R0, RZ ;  /* 0x00000000110b0210 */ /* 0x000fca0007ffe0ff */
[----:B------:R-:W4:Y:S01]  /*07e0*/  LDC.64 R12, c[0x0][0x388] ;  /* 0x0000e200ff0c7b82 */ /* 0x000f220000000a00 */
[----:B-1----:R-:W-:-:S04]  /*07f0*/  @P0 IMAD.WIDE.U32 R16, R17, 0x4, R18 ;  /* 0x0000000411100825 */ /* 0x002fc800078e0012 */
[----:B------:R-:W-:Y:S02]  /*0800*/  @P0 IMAD.WIDE.U32 R18, R11, 0x4, R18 ;  /* 0x000000040b120825 */ /* 0x000fe400078e0012 */
[----:B0-----:R-:W5:Y:S02]  /*0810*/  @P0 LDG.E R16, desc[UR8][R16.64] ;  /* 0x0000000810100981 */ /* 0x001f64000c1e1900 */
[----:B--2---:R-:W-:Y:S01]  /*0820*/  @P0 IMAD.WIDE R8, R5, 0x4, R8 ;  /* 0x0000000405080825 */ /* 0x004fe200078e0208 */
[----:B------:R-:W-:Y:S01]  /*0830*/  @!P1 IADD3 R5, PT, PT, R4, R7, RZ ;  /* 0x0000000704059210 */ /* 0x000fe20007ffe0ff */
[----:B------:R-:W2:Y:S02]  /*0840*/  @P0 LDG.E R18, desc[UR8][R18.64] ;  /* 0x0000000812120981 */ /* 0x000ea4000c1e1900 */
[----:B------:R-:W-:Y:S02]  /*0850*/  @!P1 IMAD R7, R7, R0, R3 ;  /* 0x0000000007079224 */ /* 0x000fe400078e0203 */
[----:B------:R-:W5:Y:S01]  /*0860*/  @P0 LDG.E R11, desc[UR8][R8.64] ;  /* 0x00000008080b0981 */ /* 0x000f62000c1e1900 */
[----:B---3--:R-:W-:-:S03]  /*0870*/  @!P1 IMAD.WIDE R14, R5, 0x4, R14 ;  /* 0x00000004050e9825 */ /* 0x008fc600078e020e */
[----:B------:R-:W2:Y:S04]  /*0880*/  @P0 LDG.E R0, desc[UR8][R8.64+0x4] ;  /* 0x0000040808000981 */ /* 0x000ea8000c1e1900 */
[----:B------:R-:W3:Y:S01]  /*0890*/  @!P1 LDG.E R15, desc[UR8][R14.64] ;  /* 0x000000080e0f9981 */ /* 0x000ee2000c1e1900 */
[----:B----4-:R-:W-:-:S06]  /*08a0*/  @!P1 IMAD.WIDE.U32 R12, R7, 0x4, R12 ;  /* 0x00000004070c9825 */ /* 0x010fcc00078e000c */
[----:B------:R-:W3:Y:S01]  /*08b0*/  @!P1 LDG.E R12, desc[UR8][R12.64] ;  /* 0x000000080c0c9981 */ /* 0x000ee2000c1e1900 */
[----:B-----5:R-:W-:-:S04]  /*08c0*/  @P0 FFMA R11, R11, R16, R10 ;  /* 0x000000100b0b0223 */ /* 0x020fc8000000000a */
[----:B--2---:R-:W-:-:S04]  /*08d0*/  @P0 FFMA R10, R0, R18, R11 ;  /* 0x00000012000a0223 */ /* 0x004fc8000000000b */
[----:B---3--:R-:W-:-:S07]  /*08e0*/  @!P1 FFMA R10, R15, R12, R10 ;  /* 0x0000000c0f0a9223 */ /* 0x008fce000000000a */
.L_x_2:
[----:B------:R-:W1:Y:S01]  /*08f0*/  LDC.64 R6, c[0x0][0x390] ;  /* 0x0000e400ff067b82 */ /* 0x000e620000000a00 */
[----:B------:R-:W-:-:S05]  /*0900*/  IADD3 R3, PT, PT, R3, R4, RZ ;  /* 0x0000000403037210 */ /* 0x000fca0007ffe0ff */
[----:B-1----:R-:W-:-:S05]  /*0910*/  IMAD.WIDE R2, R3, 0x4, R6 ;  /* 0x0000000403027825 */ /* 0x002fca00078e0206 */
[----:B0-----:R-:W-:Y:S01]  /*0920*/  STG.E desc[UR8][R2.64], R10 ;  /* 0x0000000a02007986 */ /* 0x001fe2000c101908 */
[----:B------:R-:W-:Y:S05]  /*0930*/  EXIT ;  /* 0x000000000000794d */ /* 0x000fea0003800000 */
.L_x_4:
[----:B------:R-:W-:-:S00]  /*0940*/  BRA `(.L_x_4) ;  /* 0xfffffffc00fc7947 */ /* 0x000fc0000383ffff */
[----:B------:R-:W-:-:S00]  /*0950*/  NOP ;  /* 0x0000000000007918 */ /* 0x000fc00000000000 */
        /* <DEDUP_REMOVED lines=10> */
.L_x_5:


//--------------------- .nv.shared.reserved.0     --------------------------
	.section	.nv.shared.reserved.0,"aw",@nobits
	.weak		__nv_reservedSMEM_offset_0_alias
	.size		__nv_reservedSMEM_offset_0_alias, 0, 64
	.other		__nv_reservedSMEM_offset_0_alias,@"STO_CUDA_RESERVED_SHARED STV_DEFAULT"
__nv_reservedSMEM_offset_0_alias:
	.zero		0
	.zero		64


//--------------------- .nv.constant0._Z4MuldPfS_S_i --------------------------
	.section	.nv.constant0._Z4MuldPfS_S_i,"a",@progbits
	.sectionflags	@""
	.align	4
.nv.constant0._Z4MuldPfS_S_i:
	.zero		924


//--------------------- SYMBOLS --------------------------

	.type		.nv.reservedSmem.offset0,@object
	.size		.nv.reservedSmem.offset0,0x4
